//
// Generated by NVIDIA NVVM Compiler
//
// Compiler Build ID: CL-36424714
// Cuda compilation tools, release 13.0, V13.0.88
// Based on NVVM 20.0.0
//

.version 9.0
.target sm_100
.address_size 64

	// .globl	_Z13gpu_incrementPi

.visible .entry _Z13gpu_incrementPi(
	.param .u64 .ptr .align 1 _Z13gpu_incrementPi_param_0
)
{
	.reg .b32 	%r<13>;
	.reg .b64 	%rd<5>;

	ld.param.u64 	%rd1, [_Z13gpu_incrementPi_param_0];
	cvta.to.global.u64 	%rd2, %rd1;
	mov.u32 	%r1, %tid.x;
	mov.u32 	%r2, %ntid.x;
	mov.u32 	%r3, %ctaid.x;
	mad.lo.s32 	%r4, %r2, %r3, %r1;
	mul.hi.s32 	%r5, %r4, 1717986919;
	shr.u32 	%r6, %r5, 31;
	shr.s32 	%r7, %r5, 2;
	add.s32 	%r8, %r7, %r6;
	mul.lo.s32 	%r9, %r8, 10;
	sub.s32 	%r10, %r4, %r9;
	mul.wide.s32 	%rd3, %r10, 4;
	add.s64 	%rd4, %rd2, %rd3;
	ld.global.u32 	%r11, [%rd4];
	add.s32 	%r12, %r11, 1;
	st.global.u32 	[%rd4], %r12;
	ret;

}
	// .globl	_Z20gpu_increment_atomicPi
.visible .entry _Z20gpu_increment_atomicPi(
	.param .u64 .ptr .align 1 _Z20gpu_increment_atomicPi_param_0
)
{
	.reg .b32 	%r<12>;
	.reg .b64 	%rd<5>;

	ld.param.u64 	%rd1, [_Z20gpu_increment_atomicPi_param_0];
	cvta.to.global.u64 	%rd2, %rd1;
	mov.u32 	%r1, %tid.x;
	mov.u32 	%r2, %ntid.x;
	mov.u32 	%r3, %ctaid.x;
	mad.lo.s32 	%r4, %r2, %r3, %r1;
	mul.hi.s32 	%r5, %r4, 1717986919;
	shr.u32 	%r6, %r5, 31;
	shr.s32 	%r7, %r5, 2;
	add.s32 	%r8, %r7, %r6;
	mul.lo.s32 	%r9, %r8, 10;
	sub.s32 	%r10, %r4, %r9;
	mul.wide.s32 	%rd3, %r10, 4;
	add.s64 	%rd4, %rd2, %rd3;
	atom.global.add.u32 	%r11, [%rd4], 1;
	ret;

}


// ===== COMPILED SASS (sm_100) =====

	.target	sm_100

	.elftype	@"ET_EXEC"


//--------------------- .note.nv.tkinfo           --------------------------
	.section	.note.nv.tkinfo,"",@"SHT_NOTE"
	.sectionflags	@"SHF_NOTE_NV_TKINFO"
	.tkinfo
        /*0018*/ 	.word	0x00000002
        /*0030*/ 	.string	""
        /*0030*/ 	.string	"ptxas"
        /*0030*/ 	.string	"Cuda compilation tools, release 13.0, V13.0.88"
        /*0030*/ 	.string	"Build cuda_13.0.r13.0/compiler.36424714_0"
        /*0030*/ 	.string	"-arch sm_100 -m 64 "



//--------------------- .note.nv.cuinfo           --------------------------
	.section	.note.nv.cuinfo,"",@"SHT_NOTE"
	.sectionflags	@"SHF_NOTE_NV_CUINFO"
        /*0018*/ 	.short	0x0002
        /*001a*/ 	.short	0x0064
        /*001c*/ 	.short	0x0082
	.zero		2


//--------------------- .nv.info                  --------------------------
	.section	.nv.info,"",@"SHT_CUDA_INFO"
	.align	4


	//----- nvinfo : EIATTR_REGCOUNT
	.align		4
        /*0000*/ 	.byte	0x04, 0x2f
        /*0002*/ 	.short	(.L_1 - .L_0)
	.align		4
.L_0:
        /*0004*/ 	.word	index@(_Z13gpu_incrementPi)
        /*0008*/ 	.word	0x00000008


	//----- nvinfo : EIATTR_FRAME_SIZE
	.align		4
.L_1:
        /*000c*/ 	.byte	0x04, 0x11
        /*000e*/ 	.short	(.L_3 - .L_2)
	.align		4
.L_2:
        /*0010*/ 	.word	index@(_Z13gpu_incrementPi)
        /*0014*/ 	.word	0x00000000


	//----- nvinfo : EIATTR_REGCOUNT
	.align		4
.L_3:
        /*0018*/ 	.byte	0x04, 0x2f
        /*001a*/ 	.short	(.L_5 - .L_4)
	.align		4
.L_4:
        /*001c*/ 	.word	index@(_Z20gpu_increment_atomicPi)
        /*0020*/ 	.word	0x0000000a


	//----- nvinfo : EIATTR_FRAME_SIZE
	.align		4
.L_5:
        /*0024*/ 	.byte	0x04, 0x11
        /*0026*/ 	.short	(.L_7 - .L_6)
	.align		4
.L_6:
        /*0028*/ 	.word	index@(_Z20gpu_increment_atomicPi)
        /*002c*/ 	.word	0x00000000


	//----- nvinfo : EIATTR_MIN_STACK_SIZE
	.align		4
.L_7:
        /*0030*/ 	.byte	0x04, 0x12
        /*0032*/ 	.short	(.L_9 - .L_8)
	.align		4
.L_8:
        /*0034*/ 	.word	index@(_Z20gpu_increment_atomicPi)
        /*0038*/ 	.word	0x00000000


	//----- nvinfo : EIATTR_MIN_STACK_SIZE
	.align		4
.L_9:
        /*003c*/ 	.byte	0x04, 0x12
        /*003e*/ 	.short	(.L_11 - .L_10)
	.align		4
.L_10:
        /*0040*/ 	.word	index@(_Z13gpu_incrementPi)
        /*0044*/ 	.word	0x00000000
.L_11:


//--------------------- .nv.compat                --------------------------
	.section	.nv.compat,"",@"SHT_CUDA_COMPAT_INFO"
	.align	4
        /*0000*/ 	.byte	0x02, 0x09, 0x00, 0x00, 0x02, 0x02, 0x01, 0x00, 0x02, 0x05, 0x05, 0x00, 0x03, 0x07, 0x01, 0x01
        /*0010*/ 	.byte	0x02, 0x03, 0x00, 0x00, 0x02, 0x06, 0x01, 0x00, 0x04, 0x0b, 0x08, 0x00, 0x09, 0x00, 0x00, 0x00
        /*0020*/ 	.byte	0x00, 0x00, 0x00, 0x00


//--------------------- .nv.info._Z20gpu_increment_atomicPi --------------------------
	.section	.nv.info._Z20gpu_increment_atomicPi,"",@"SHT_CUDA_INFO"
	.sectionflags	@""
	.align	4


	//----- nvinfo : EIATTR_CUDA_API_VERSION
	.align		4
        /*0000*/ 	.byte	0x04, 0x37
        /*0002*/ 	.short	(.L_13 - .L_12)
.L_12:
        /*0004*/ 	.word	0x00000082


	//----- nvinfo : EIATTR_KPARAM_INFO
	.align		4
.L_13:
        /*0008*/ 	.byte	0x04, 0x17
        /*000a*/ 	.short	(.L_15 - .L_14)
.L_14:
        /*000c*/ 	.word	0x00000000
        /*0010*/ 	.short	0x0000
        /*0012*/ 	.short	0x0000
        /*0014*/ 	.byte	0x00, 0xf5, 0x21, 0x00


	//----- nvinfo : EIATTR_SPARSE_MMA_MASK
	.align		4
.L_15:
        /*0018*/ 	.byte	0x03, 0x50
        /*001a*/ 	.short	0x0000


	//----- nvinfo : EIATTR_MAXREG_COUNT
	.align		4
        /*001c*/ 	.byte	0x03, 0x1b
        /*001e*/ 	.short	0x00ff


	//----- nvinfo : EIATTR_MERCURY_ISA_VERSION
	.align		4
        /*0020*/ 	.byte	0x03, 0x5f
        /*0022*/ 	.short	0x0101


	//----- nvinfo : EIATTR_VRC_CTA_INIT_COUNT
	.align		4
        /*0024*/ 	.byte	0x02, 0x4a
	.zero		1
	.zero		1


	//----- nvinfo : EIATTR_EXIT_INSTR_OFFSETS
	.align		4
        /*0028*/ 	.byte	0x04, 0x1c
        /*002a*/ 	.short	(.L_17 - .L_16)


	//   ....[0]....
.L_16:
        /*002c*/ 	.word	0x000000e0


	//----- nvinfo : EIATTR_CBANK_PARAM_SIZE
	.align		4
.L_17:
        /*0030*/ 	.byte	0x03, 0x19
        /*0032*/ 	.short	0x0008


	//----- nvinfo : EIATTR_PARAM_CBANK
	.align		4
        /*0034*/ 	.byte	0x04, 0x0a
        /*0036*/ 	.short	(.L_19 - .L_18)
	.align		4
.L_18:
        /*0038*/ 	.word	index@(.nv.constant0._Z20gpu_increment_atomicPi)
        /*003c*/ 	.short	0x0380
        /*003e*/ 	.short	0x0008


	//----- nvinfo : EIATTR_SW_WAR
	.align		4
.L_19:
        /*0040*/ 	.byte	0x04, 0x36
        /*0042*/ 	.short	(.L_21 - .L_20)
.L_20:
        /*0044*/ 	.word	0x00000008
.L_21:


//--------------------- .nv.info._Z13gpu_incrementPi --------------------------
	.section	.nv.info._Z13gpu_incrementPi,"",@"SHT_CUDA_INFO"
	.sectionflags	@""
	.align	4


	//----- nvinfo : EIATTR_CUDA_API_VERSION
	.align		4
        /*0000*/ 	.byte	0x04, 0x37
        /*0002*/ 	.short	(.L_23 - .L_22)
.L_22:
        /*0004*/ 	.word	0x00000082


	//----- nvinfo : EIATTR_KPARAM_INFO
	.align		4
.L_23:
        /*0008*/ 	.byte	0x04, 0x17
        /*000a*/ 	.short	(.L_25 - .L_24)
.L_24:
        /*000c*/ 	.word	0x00000000
        /*0010*/ 	.short	0x0000
        /*0012*/ 	.short	0x0000
        /*0014*/ 	.byte	0x00, 0xf5, 0x21, 0x00


	//----- nvinfo : EIATTR_SPARSE_MMA_MASK
	.align		4
.L_25:
        /*0018*/ 	.byte	0x03, 0x50
        /*001a*/ 	.short	0x0000


	//----- nvinfo : EIATTR_MAXREG_COUNT
	.align		4
        /*001c*/ 	.byte	0x03, 0x1b
        /*001e*/ 	.short	0x00ff


	//----- nvinfo : EIATTR_MERCURY_ISA_VERSION
	.align		4
        /*0020*/ 	.byte	0x03, 0x5f
        /*0022*/ 	.short	0x0101


	//----- nvinfo : EIATTR_VRC_CTA_INIT_COUNT
	.align		4
        /*0024*/ 	.byte	0x02, 0x4a
	.zero		1
	.zero		1


	//----- nvinfo : EIATTR_EXIT_INSTR_OFFSETS
	.align		4
        /*0028*/ 	.byte	0x04, 0x1c
        /*002a*/ 	.short	(.L_27 - .L_26)


	//   ....[0]....
.L_26:
        /*002c*/ 	.word	0x000000f0


	//----- nvinfo : EIATTR_CBANK_PARAM_SIZE
	.align		4
.L_27:
        /*0030*/ 	.byte	0x03, 0x19
        /*0032*/ 	.short	0x0008


	//----- nvinfo : EIATTR_PARAM_CBANK
	.align		4
        /*0034*/ 	.byte	0x04, 0x0a
        /*0036*/ 	.short	(.L_29 - .L_28)
	.align		4
.L_28:
        /*0038*/ 	.word	index@(.nv.constant0._Z13gpu_incrementPi)
        /*003c*/ 	.short	0x0380
        /*003e*/ 	.short	0x0008


	//----- nvinfo : EIATTR_SW_WAR
	.align		4
.L_29:
        /*0040*/ 	.byte	0x04, 0x36
        /*0042*/ 	.short	(.L_31 - .L_30)
.L_30:
        /*0044*/ 	.word	0x00000008
.L_31:


//--------------------- .nv.callgraph             --------------------------
	.section	.nv.callgraph,"",@"SHT_CUDA_CALLGRAPH"
	.align	4
	.sectionentsize	8
	.align		4
        /*0000*/ 	.word	0x00000000
	.align		4
        /*0004*/ 	.word	0xffffffff
	.align		4
        /*0008*/ 	.word	0x00000000
	.align		4
        /*000c*/ 	.word	0xfffffffe
	.align		4
        /*0010*/ 	.word	0x00000000
	.align		4
        /*0014*/ 	.word	0xfffffffd
	.align		4
        /*0018*/ 	.word	0x00000000
	.align		4
        /*001c*/ 	.word	0xfffffffc


//--------------------- .text._Z20gpu_increment_atomicPi --------------------------
	.section	.text._Z20gpu_increment_atomicPi,"ax",@progbits
	.align	128
        .global         _Z20gpu_increment_atomicPi
        .type           _Z20gpu_increment_atomicPi,@function
        .size           _Z20gpu_increment_atomicPi,(.L_x_2 - _Z20gpu_increment_atomicPi)
        .other          _Z20gpu_increment_atomicPi,@"STO_CUDA_ENTRY STV_DEFAULT"
_Z20gpu_increment_atomicPi:
.text._Z20gpu_increment_atomicPi:
[----:B------:R-:W-:Y:S01]  /*0000*/  LDC R1, c[0x0][0x37c] ;  /* 0x0000df00ff017b82 */ /* 0x000fe20000000800 */
[----:B------:R-:W0:Y:S01]  /*0010*/  S2R R0, SR_TID.X ;  /* 0x0000000000007919 */ /* 0x000e220000002100 */
[----:B------:R-:W0:Y:S06]  /*0020*/  LDCU UR4, c[0x0][0x360] ;  /* 0x00006c00ff0477ac */ /* 0x000e2c0008000800 */
[----:B------:R-:W1:Y:S01]  /*0030*/  LDC.64 R2, c[0x0][0x380] ;  /* 0x0000e000ff027b82 */ /* 0x000e620000000a00 */
[----:B------:R-:W-:Y:S01]  /*0040*/  HFMA2 R7, -RZ, RZ, 0, 5.9604644775390625e-08 ;  /* 0x00000001ff077431 */ /* 0x000fe200000001ff */
[----:B------:R-:W0:Y:S02]  /*0050*/  S2R R5, SR_CTAID.X ;  /* 0x0000000000057919 */ /* 0x000e240000002500 */
[----:B0-----:R-:W-:Y:S01]  /*0060*/  IMAD R0, R5, UR4, R0 ;  /* 0x0000000405007c24 */ /* 0x001fe2000f8e0200 */
[----:B------:R-:W0:Y:S03]  /*0070*/  LDCU.64 UR4, c[0x0][0x358] ;  /* 0x00006b00ff0477ac */ /* 0x000e260008000a00 */
[----:B------:R-:W-:-:S05]  /*0080*/  IMAD.HI R4, R0, 0x66666667, RZ ;  /* 0x6666666700047827 */ /* 0x000fca00078e02ff */
[----:B------:R-:W-:-:S04]  /*0090*/  SHF.R.U32.HI R5, RZ, 0x1f, R4 ;  /* 0x0000001fff057819 */ /* 0x000fc80000011604 */
[----:B------:R-:W-:-:S05]  /*00a0*/  LEA.HI.SX32 R5, R4, R5, 0x1e ;  /* 0x0000000504057211 */ /* 0x000fca00078ff2ff */
[----:B------:R-:W-:-:S04]  /*00b0*/  IMAD R5, R5, -0xa, R0 ;  /* 0xfffffff605057824 */ /* 0x000fc800078e0200 */
[----:B-1----:R-:W-:-:S05]  /*00c0*/  IMAD.WIDE R2, R5, 0x4, R2 ;  /* 0x0000000405027825 */ /* 0x002fca00078e0202 */
[----:B0-----:R-:W-:Y:S01]  /*00d0*/  REDG.E.ADD.STRONG.GPU desc[UR4][R2.64], R7 ;  /* 0x000000070200798e */ /* 0x001fe2000c12e104 */
[----:B------:R-:W-:Y:S05]  /*00e0*/  EXIT ;  /* 0x000000000000794d */ /* 0x000fea0003800000 */
.L_x_0:
[----:B------:R-:W-:-:S00]  /*00f0*/  BRA `(.L_x_0) ;  /* 0xfffffffc00fc7947 */ /* 0x000fc0000383ffff */
[----:B------:R-:W-:-:S00]  /*0100*/  NOP ;  /* 0x0000000000007918 */ /* 0x000fc00000000000 */
[----:B------:R-:W-:-:S00]  /*0110*/  NOP ;  /* 0x0000000000007918 */ /* 0x000fc00000000000 */
[----:B------:R-:W-:-:S00]  /*0120*/  NOP ;  /* 0x0000000000007918 */ /* 0x000fc00000000000 */
[----:B------:R-:W-:-:S00]  /*0130*/  NOP ;  /* 0x0000000000007918 */ /* 0x000fc00000000000 */
[----:B------:R-:W-:-:S00]  /*0140*/  NOP ;  /* 0x0000000000007918 */ /* 0x000fc00000000000 */
[----:B------:R-:W-:-:S00]  /*0150*/  NOP ;  /* 0x0000000000007918 */ /* 0x000fc00000000000 */
[----:B------:R-:W-:-:S00]  /*0160*/  NOP ;  /* 0x0000000000007918 */ /* 0x000fc00000000000 */
[----:B------:R-:W-:-:S00]  /*0170*/  NOP ;  /* 0x0000000000007918 */ /* 0x000fc00000000000 */
.L_x_2:


//--------------------- .text._Z13gpu_incrementPi --------------------------
	.section	.text._Z13gpu_incrementPi,"ax",@progbits
	.align	128
        .global         _Z13gpu_incrementPi
        .type           _Z13gpu_incrementPi,@function
        .size           _Z13gpu_incrementPi,(.L_x_3 - _Z13gpu_incrementPi)
        .other          _Z13gpu_incrementPi,@"STO_CUDA_ENTRY STV_DEFAULT"
_Z13gpu_incrementPi:
.text._Z13gpu_incrementPi:
[----:B------:R-:W-:Y:S01]  /*0000*/  LDC R1, c[0x0][0x37c] ;  /* 0x0000df00ff017b82 */ /* 0x000fe20000000800 */
[----:B------:R-:W0:Y:S01]  /*0010*/  S2R R0, SR_TID.X ;  /* 0x0000000000007919 */ /* 0x000e220000002100 */
[----:B------:R-:W0:Y:S06]  /*0020*/  LDCU UR4, c[0x0][0x360] ;  /* 0x00006c00ff0477ac */ /* 0x000e2c0008000800 */
[----:B------:R-:W1:Y:S01]  /*0030*/  LDC.64 R2, c[0x0][0x380] ;  /* 0x0000e000ff027b82 */ /* 0x000e620000000a00 */
        /* <DEDUP_REMOVED lines=8> */
[----:B0-----:R-:W2:Y:S02]  /*00c0*/  LDG.E R0, desc[UR4][R2.64] ;  /* 0x0000000402007981 */ /* 0x001ea4000c1e1900 */
[----:B--2---:R-:W-:-:S05]  /*00d0*/  IADD3 R5, PT, PT, R0, 0x1, RZ ;  /* 0x0000000100057810 */ /* 0x004fca0007ffe0ff */
[----:B------:R-:W-:Y:S01]  /*00e0*/  STG.E desc[UR4][R2.64], R5 ;  /* 0x0000000502007986 */ /* 0x000fe2000c101904 */
[----:B------:R-:W-:Y:S05]  /*00f0*/  EXIT ;  /* 0x000000000000794d */ /* 0x000fea0003800000 */
.L_x_1:
        /* <DEDUP_REMOVED lines=16> */
.L_x_3:


//--------------------- .nv.shared.reserved.0     --------------------------
	.section	.nv.shared.reserved.0,"aw",@nobits
	.weak		__nv_reservedSMEM_offset_0_alias
	.size		__nv_reservedSMEM_offset_0_alias, 0, 64
	.other		__nv_reservedSMEM_offset_0_alias,@"STO_CUDA_RESERVED_SHARED STV_DEFAULT"
__nv_reservedSMEM_offset_0_alias:
	.zero		0
	.zero		64


//--------------------- .nv.constant0._Z20gpu_increment_atomicPi --------------------------
	.section	.nv.constant0._Z20gpu_increment_atomicPi,"a",@progbits
	.sectionflags	@""
	.align	4
.nv.constant0._Z20gpu_increment_atomicPi:
	.zero		904


//--------------------- .nv.constant0._Z13gpu_incrementPi --------------------------
	.section	.nv.constant0._Z13gpu_incrementPi,"a",@progbits
	.sectionflags	@""
	.align	4
.nv.constant0._Z13gpu_incrementPi:
	.zero		904


//--------------------- SYMBOLS --------------------------

	.type		.nv.reservedSmem.offset0,@object
	.size		.nv.reservedSmem.offset0,0x4
